//
// Generated by NVIDIA NVVM Compiler
//
// Compiler Build ID: CL-36424714
// Cuda compilation tools, release 13.0, V13.0.88
// Based on NVVM 20.0.0
//

.version 9.0
.target sm_100
.address_size 64

	// .globl	_Z13cifrado_cesarPci

.visible .entry _Z13cifrado_cesarPci(
	.param .u64 .ptr .align 1 _Z13cifrado_cesarPci_param_0,
	.param .u32 _Z13cifrado_cesarPci_param_1
)
{
	.reg .pred 	%p<3>;
	.reg .b16 	%rs<10>;
	.reg .b32 	%r<26>;
	.reg .b64 	%rd<5>;

	ld.param.u64 	%rd2, [_Z13cifrado_cesarPci_param_0];
	ld.param.u32 	%r1, [_Z13cifrado_cesarPci_param_1];
	cvta.to.global.u64 	%rd3, %rd2;
	mov.u32 	%r2, %tid.x;
	mov.u32 	%r3, %ctaid.x;
	mov.u32 	%r4, %ntid.x;
	mad.lo.s32 	%r5, %r3, %r4, %r2;
	cvt.s64.s32 	%rd4, %r5;
	add.s64 	%rd1, %rd3, %rd4;
	ld.global.u8 	%rs1, [%rd1];
	add.s16 	%rs2, %rs1, -97;
	and.b16  	%rs3, %rs2, 255;
	setp.gt.u16 	%p1, %rs3, 25;
	@%p1 bra 	$L__BB0_2;
	cvt.u32.u16 	%r16, %rs1;
	and.b32  	%r17, %r16, 255;
	add.s32 	%r18, %r1, %r17;
	add.s32 	%r19, %r18, -97;
	mul.hi.s32 	%r20, %r19, 1321528399;
	shr.u32 	%r21, %r20, 31;
	shr.u32 	%r22, %r20, 3;
	add.s32 	%r23, %r22, %r21;
	mul.lo.s32 	%r24, %r23, 26;
	sub.s32 	%r25, %r19, %r24;
	cvt.u16.u32 	%rs8, %r25;
	add.s16 	%rs9, %rs8, 97;
	st.global.u8 	[%rd1], %rs9;
	bra.uni 	$L__BB0_4;
$L__BB0_2:
	add.s16 	%rs4, %rs1, -65;
	and.b16  	%rs5, %rs4, 255;
	setp.gt.u16 	%p2, %rs5, 25;
	@%p2 bra 	$L__BB0_4;
	cvt.u32.u16 	%r6, %rs1;
	and.b32  	%r7, %r6, 255;
	add.s32 	%r8, %r1, %r7;
	add.s32 	%r9, %r8, -65;
	mul.hi.s32 	%r10, %r9, 1321528399;
	shr.u32 	%r11, %r10, 31;
	shr.u32 	%r12, %r10, 3;
	add.s32 	%r13, %r12, %r11;
	mul.lo.s32 	%r14, %r13, 26;
	sub.s32 	%r15, %r9, %r14;
	cvt.u16.u32 	%rs6, %r15;
	add.s16 	%rs7, %rs6, 65;
	st.global.u8 	[%rd1], %rs7;
$L__BB0_4:
	ret;

}
	// .globl	_Z16descifrado_cesarPci
.visible .entry _Z16descifrado_cesarPci(
	.param .u64 .ptr .align 1 _Z16descifrado_cesarPci_param_0,
	.param .u32 _Z16descifrado_cesarPci_param_1
)
{
	.reg .pred 	%p<3>;
	.reg .b16 	%rs<10>;
	.reg .b32 	%r<26>;
	.reg .b64 	%rd<5>;

	ld.param.u64 	%rd2, [_Z16descifrado_cesarPci_param_0];
	ld.param.u32 	%r1, [_Z16descifrado_cesarPci_param_1];
	cvta.to.global.u64 	%rd3, %rd2;
	mov.u32 	%r2, %tid.x;
	mov.u32 	%r3, %ctaid.x;
	mov.u32 	%r4, %ntid.x;
	mad.lo.s32 	%r5, %r3, %r4, %r2;
	cvt.s64.s32 	%rd4, %r5;
	add.s64 	%rd1, %rd3, %rd4;
	ld.global.u8 	%rs1, [%rd1];
	add.s16 	%rs2, %rs1, -97;
	and.b16  	%rs3, %rs2, 255;
	setp.gt.u16 	%p1, %rs3, 25;
	@%p1 bra 	$L__BB1_2;
	cvt.u32.u16 	%r16, %rs1;
	and.b32  	%r17, %r16, 255;
	sub.s32 	%r18, %r17, %r1;
	add.s32 	%r19, %r18, -71;
	mul.hi.s32 	%r20, %r19, 1321528399;
	shr.u32 	%r21, %r20, 31;
	shr.u32 	%r22, %r20, 3;
	add.s32 	%r23, %r22, %r21;
	mul.lo.s32 	%r24, %r23, 26;
	sub.s32 	%r25, %r19, %r24;
	cvt.u16.u32 	%rs8, %r25;
	add.s16 	%rs9, %rs8, 97;
	st.global.u8 	[%rd1], %rs9;
	bra.uni 	$L__BB1_4;
$L__BB1_2:
	add.s16 	%rs4, %rs1, -65;
	and.b16  	%rs5, %rs4, 255;
	setp.gt.u16 	%p2, %rs5, 25;
	@%p2 bra 	$L__BB1_4;
	cvt.u32.u16 	%r6, %rs1;
	and.b32  	%r7, %r6, 255;
	sub.s32 	%r8, %r7, %r1;
	add.s32 	%r9, %r8, -39;
	mul.hi.s32 	%r10, %r9, 1321528399;
	shr.u32 	%r11, %r10, 31;
	shr.u32 	%r12, %r10, 3;
	add.s32 	%r13, %r12, %r11;
	mul.lo.s32 	%r14, %r13, 26;
	sub.s32 	%r15, %r9, %r14;
	cvt.u16.u32 	%rs6, %r15;
	add.s16 	%rs7, %rs6, 65;
	st.global.u8 	[%rd1], %rs7;
$L__BB1_4:
	ret;

}


// ===== COMPILED SASS (sm_100) =====

	.target	sm_100

	.elftype	@"ET_EXEC"


//--------------------- .note.nv.tkinfo           --------------------------
	.section	.note.nv.tkinfo,"",@"SHT_NOTE"
	.sectionflags	@"SHF_NOTE_NV_TKINFO"
	.tkinfo
        /*0018*/ 	.word	0x00000002
        /*0030*/ 	.string	""
        /*0030*/ 	.string	"ptxas"
        /*0030*/ 	.string	"Cuda compilation tools, release 13.0, V13.0.88"
        /*0030*/ 	.string	"Build cuda_13.0.r13.0/compiler.36424714_0"
        /*0030*/ 	.string	"-arch sm_100 -m 64 "



//--------------------- .note.nv.cuinfo           --------------------------
	.section	.note.nv.cuinfo,"",@"SHT_NOTE"
	.sectionflags	@"SHF_NOTE_NV_CUINFO"
        /*0018*/ 	.short	0x0002
        /*001a*/ 	.short	0x0064
        /*001c*/ 	.short	0x0082
	.zero		2


//--------------------- .nv.info                  --------------------------
	.section	.nv.info,"",@"SHT_CUDA_INFO"
	.align	4


	//----- nvinfo : EIATTR_REGCOUNT
	.align		4
        /*0000*/ 	.byte	0x04, 0x2f
        /*0002*/ 	.short	(.L_1 - .L_0)
	.align		4
.L_0:
        /*0004*/ 	.word	index@(_Z13cifrado_cesarPci)
        /*0008*/ 	.word	0x00000008


	//----- nvinfo : EIATTR_FRAME_SIZE
	.align		4
.L_1:
        /*000c*/ 	.byte	0x04, 0x11
        /*000e*/ 	.short	(.L_3 - .L_2)
	.align		4
.L_2:
        /*0010*/ 	.word	index@(_Z13cifrado_cesarPci)
        /*0014*/ 	.word	0x00000000


	//----- nvinfo : EIATTR_REGCOUNT
	.align		4
.L_3:
        /*0018*/ 	.byte	0x04, 0x2f
        /*001a*/ 	.short	(.L_5 - .L_4)
	.align		4
.L_4:
        /*001c*/ 	.word	index@(_Z16descifrado_cesarPci)
        /*0020*/ 	.word	0x00000008


	//----- nvinfo : EIATTR_FRAME_SIZE
	.align		4
.L_5:
        /*0024*/ 	.byte	0x04, 0x11
        /*0026*/ 	.short	(.L_7 - .L_6)
	.align		4
.L_6:
        /*0028*/ 	.word	index@(_Z16descifrado_cesarPci)
        /*002c*/ 	.word	0x00000000


	//----- nvinfo : EIATTR_MIN_STACK_SIZE
	.align		4
.L_7:
        /*0030*/ 	.byte	0x04, 0x12
        /*0032*/ 	.short	(.L_9 - .L_8)
	.align		4
.L_8:
        /*0034*/ 	.word	index@(_Z16descifrado_cesarPci)
        /*0038*/ 	.word	0x00000000


	//----- nvinfo : EIATTR_MIN_STACK_SIZE
	.align		4
.L_9:
        /*003c*/ 	.byte	0x04, 0x12
        /*003e*/ 	.short	(.L_11 - .L_10)
	.align		4
.L_10:
        /*0040*/ 	.word	index@(_Z13cifrado_cesarPci)
        /*0044*/ 	.word	0x00000000
.L_11:


//--------------------- .nv.compat                --------------------------
	.section	.nv.compat,"",@"SHT_CUDA_COMPAT_INFO"
	.align	4
        /*0000*/ 	.byte	0x02, 0x09, 0x00, 0x00, 0x02, 0x02, 0x01, 0x00, 0x02, 0x05, 0x05, 0x00, 0x03, 0x07, 0x01, 0x01
        /*0010*/ 	.byte	0x02, 0x03, 0x00, 0x00, 0x02, 0x06, 0x01, 0x00, 0x04, 0x0b, 0x08, 0x00, 0x09, 0x00, 0x00, 0x00
        /*0020*/ 	.byte	0x00, 0x00, 0x00, 0x00


//--------------------- .nv.info._Z16descifrado_cesarPci --------------------------
	.section	.nv.info._Z16descifrado_cesarPci,"",@"SHT_CUDA_INFO"
	.sectionflags	@""
	.align	4


	//----- nvinfo : EIATTR_CUDA_API_VERSION
	.align		4
        /*0000*/ 	.byte	0x04, 0x37
        /*0002*/ 	.short	(.L_13 - .L_12)
.L_12:
        /*0004*/ 	.word	0x00000082


	//----- nvinfo : EIATTR_KPARAM_INFO
	.align		4
.L_13:
        /*0008*/ 	.byte	0x04, 0x17
        /*000a*/ 	.short	(.L_15 - .L_14)
.L_14:
        /*000c*/ 	.word	0x00000000
        /*0010*/ 	.short	0x0001
        /*0012*/ 	.short	0x0008
        /*0014*/ 	.byte	0x00, 0xf0, 0x11, 0x00


	//----- nvinfo : EIATTR_KPARAM_INFO
	.align		4
.L_15:
        /*0018*/ 	.byte	0x04, 0x17
        /*001a*/ 	.short	(.L_17 - .L_16)
.L_16:
        /*001c*/ 	.word	0x00000000
        /*0020*/ 	.short	0x0000
        /*0022*/ 	.short	0x0000
        /*0024*/ 	.byte	0x00, 0xf5, 0x21, 0x00


	//----- nvinfo : EIATTR_SPARSE_MMA_MASK
	.align		4
.L_17:
        /*0028*/ 	.byte	0x03, 0x50
        /*002a*/ 	.short	0x0000


	//----- nvinfo : EIATTR_MAXREG_COUNT
	.align		4
        /*002c*/ 	.byte	0x03, 0x1b
        /*002e*/ 	.short	0x00ff


	//----- nvinfo : EIATTR_MERCURY_ISA_VERSION
	.align		4
        /*0030*/ 	.byte	0x03, 0x5f
        /*0032*/ 	.short	0x0101


	//----- nvinfo : EIATTR_VRC_CTA_INIT_COUNT
	.align		4
        /*0034*/ 	.byte	0x02, 0x4a
	.zero		1
	.zero		1


	//----- nvinfo : EIATTR_EXIT_INSTR_OFFSETS
	.align		4
        /*0038*/ 	.byte	0x04, 0x1c
        /*003a*/ 	.short	(.L_19 - .L_18)


	//   ....[0]....
.L_18:
        /*003c*/ 	.word	0x00000160


	//   ....[1]....
        /*0040*/ 	.word	0x000001a0


	//   ....[2]....
        /*0044*/ 	.word	0x00000230


	//----- nvinfo : EIATTR_CRS_STACK_SIZE
	.align		4
.L_19:
        /*0048*/ 	.byte	0x04, 0x1e
        /*004a*/ 	.short	(.L_21 - .L_20)
.L_20:
        /*004c*/ 	.word	0x00000000


	//----- nvinfo : EIATTR_CBANK_PARAM_SIZE
	.align		4
.L_21:
        /*0050*/ 	.byte	0x03, 0x19
        /*0052*/ 	.short	0x000c


	//----- nvinfo : EIATTR_PARAM_CBANK
	.align		4
        /*0054*/ 	.byte	0x04, 0x0a
        /*0056*/ 	.short	(.L_23 - .L_22)
	.align		4
.L_22:
        /*0058*/ 	.word	index@(.nv.constant0._Z16descifrado_cesarPci)
        /*005c*/ 	.short	0x0380
        /*005e*/ 	.short	0x000c


	//----- nvinfo : EIATTR_SW_WAR
	.align		4
.L_23:
        /*0060*/ 	.byte	0x04, 0x36
        /*0062*/ 	.short	(.L_25 - .L_24)
.L_24:
        /*0064*/ 	.word	0x00000008
.L_25:


//--------------------- .nv.info._Z13cifrado_cesarPci --------------------------
	.section	.nv.info._Z13cifrado_cesarPci,"",@"SHT_CUDA_INFO"
	.sectionflags	@""
	.align	4


	//----- nvinfo : EIATTR_CUDA_API_VERSION
	.align		4
        /*0000*/ 	.byte	0x04, 0x37
        /*0002*/ 	.short	(.L_27 - .L_26)
.L_26:
        /*0004*/ 	.word	0x00000082


	//----- nvinfo : EIATTR_KPARAM_INFO
	.align		4
.L_27:
        /*0008*/ 	.byte	0x04, 0x17
        /*000a*/ 	.short	(.L_29 - .L_28)
.L_28:
        /*000c*/ 	.word	0x00000000
        /*0010*/ 	.short	0x0001
        /*0012*/ 	.short	0x0008
        /*0014*/ 	.byte	0x00, 0xf0, 0x11, 0x00


	//----- nvinfo : EIATTR_KPARAM_INFO
	.align		4
.L_29:
        /*0018*/ 	.byte	0x04, 0x17
        /*001a*/ 	.short	(.L_31 - .L_30)
.L_30:
        /*001c*/ 	.word	0x00000000
        /*0020*/ 	.short	0x0000
        /*0022*/ 	.short	0x0000
        /*0024*/ 	.byte	0x00, 0xf5, 0x21, 0x00


	//----- nvinfo : EIATTR_SPARSE_MMA_MASK
	.align		4
.L_31:
        /*0028*/ 	.byte	0x03, 0x50
        /*002a*/ 	.short	0x0000


	//----- nvinfo : EIATTR_MAXREG_COUNT
	.align		4
        /*002c*/ 	.byte	0x03, 0x1b
        /*002e*/ 	.short	0x00ff


	//----- nvinfo : EIATTR_MERCURY_ISA_VERSION
	.align		4
        /*0030*/ 	.byte	0x03, 0x5f
        /*0032*/ 	.short	0x0101


	//----- nvinfo : EIATTR_VRC_CTA_INIT_COUNT
	.align		4
        /*0034*/ 	.byte	0x02, 0x4a
	.zero		1
	.zero		1


	//----- nvinfo : EIATTR_EXIT_INSTR_OFFSETS
	.align		4
        /*0038*/ 	.byte	0x04, 0x1c
        /*003a*/ 	.short	(.L_33 - .L_32)


	//   ....[0]....
.L_32:
        /*003c*/ 	.word	0x00000160


	//   ....[1]....
        /*0040*/ 	.word	0x000001a0


	//   ....[2]....
        /*0044*/ 	.word	0x00000230


	//----- nvinfo : EIATTR_CRS_STACK_SIZE
	.align		4
.L_33:
        /*0048*/ 	.byte	0x04, 0x1e
        /*004a*/ 	.short	(.L_35 - .L_34)
.L_34:
        /*004c*/ 	.word	0x00000000


	//----- nvinfo : EIATTR_CBANK_PARAM_SIZE
	.align		4
.L_35:
        /*0050*/ 	.byte	0x03, 0x19
        /*0052*/ 	.short	0x000c


	//----- nvinfo : EIATTR_PARAM_CBANK
	.align		4
        /*0054*/ 	.byte	0x04, 0x0a
        /*0056*/ 	.short	(.L_37 - .L_36)
	.align		4
.L_36:
        /*0058*/ 	.word	index@(.nv.constant0._Z13cifrado_cesarPci)
        /*005c*/ 	.short	0x0380
        /*005e*/ 	.short	0x000c


	//----- nvinfo : EIATTR_SW_WAR
	.align		4
.L_37:
        /*0060*/ 	.byte	0x04, 0x36
        /*0062*/ 	.short	(.L_39 - .L_38)
.L_38:
        /*0064*/ 	.word	0x00000008
.L_39:


//--------------------- .nv.callgraph             --------------------------
	.section	.nv.callgraph,"",@"SHT_CUDA_CALLGRAPH"
	.align	4
	.sectionentsize	8
	.align		4
        /*0000*/ 	.word	0x00000000
	.align		4
        /*0004*/ 	.word	0xffffffff
	.align		4
        /*0008*/ 	.word	0x00000000
	.align		4
        /*000c*/ 	.word	0xfffffffe
	.align		4
        /*0010*/ 	.word	0x00000000
	.align		4
        /*0014*/ 	.word	0xfffffffd
	.align		4
        /*0018*/ 	.word	0x00000000
	.align		4
        /*001c*/ 	.word	0xfffffffc


//--------------------- .text._Z16descifrado_cesarPci --------------------------
	.section	.text._Z16descifrado_cesarPci,"ax",@progbits
	.align	128
        .global         _Z16descifrado_cesarPci
        .type           _Z16descifrado_cesarPci,@function
        .size           _Z16descifrado_cesarPci,(.L_x_4 - _Z16descifrado_cesarPci)
        .other          _Z16descifrado_cesarPci,@"STO_CUDA_ENTRY STV_DEFAULT"
_Z16descifrado_cesarPci:
.text._Z16descifrado_cesarPci:
[----:B------:R-:W-:Y:S01]  /*0000*/  LDC R1, c[0x0][0x37c] ;  /* 0x0000df00ff017b82 */ /* 0x000fe20000000800 */
[----:B------:R-:W0:Y:S07]  /*0010*/  S2R R0, SR_TID.X ;  /* 0x0000000000007919 */ /* 0x000e2e0000002100 */
[----:B------:R-:W0:Y:S01]  /*0020*/  S2UR UR6, SR_CTAID.X ;  /* 0x00000000000679c3 */ /* 0x000e220000002500 */
[----:B------:R-:W1:Y:S01]  /*0030*/  LDCU.64 UR8, c[0x0][0x380] ;  /* 0x00007000ff0877ac */ /* 0x000e620008000a00 */
[----:B------:R-:W2:Y:S06]  /*0040*/  LDCU.64 UR4, c[0x0][0x358] ;  /* 0x00006b00ff0477ac */ /* 0x000eac0008000a00 */
[----:B------:R-:W0:Y:S02]  /*0050*/  LDC R3, c[0x0][0x360] ;  /* 0x0000d800ff037b82 */ /* 0x000e240000000800 */
[----:B0-----:R-:W-:-:S05]  /*0060*/  IMAD R0, R3, UR6, R0 ;  /* 0x0000000603007c24 */ /* 0x001fca000f8e0200 */
[----:B-1----:R-:W-:-:S04]  /*0070*/  IADD3 R2, P0, PT, R0, UR8, RZ ;  /* 0x0000000800027c10 */ /* 0x002fc8000ff1e0ff */
[----:B------:R-:W-:-:S05]  /*0080*/  LEA.HI.X.SX32 R3, R0, UR9, 0x1, P0 ;  /* 0x0000000900037c11 */ /* 0x000fca00080f0eff */
[----:B--2---:R-:W2:Y:S02]  /*0090*/  LDG.E.U8 R0, desc[UR4][R2.64] ;  /* 0x0000000402007981 */ /* 0x004ea4000c1e1100 */
[----:B--2---:R-:W-:-:S05]  /*00a0*/  VIADD R4, R0, 0xffffff9f ;  /* 0xffffff9f00047836 */ /* 0x004fca0000000000 */
[----:B------:R-:W-:-:S04]  /*00b0*/  LOP3.LUT R4, R4, 0xff, RZ, 0xc0, !PT ;  /* 0x000000ff04047812 */ /* 0x000fc800078ec0ff */
[----:B------:R-:W-:-:S13]  /*00c0*/  ISETP.GT.U32.AND P0, PT, R4, 0x19, PT ;  /* 0x000000190400780c */ /* 0x000fda0003f04070 */
[----:B------:R-:W-:Y:S05]  /*00d0*/  @P0 BRA `(.L_x_0) ;  /* 0x0000000000240947 */ /* 0x000fea0003800000 */
[----:B------:R-:W0:Y:S02]  /*00e0*/  LDC R5, c[0x0][0x388] ;  /* 0x0000e200ff057b82 */ /* 0x000e240000000800 */
[----:B0-----:R-:W-:-:S05]  /*00f0*/  IADD3 R0, PT, PT, R0, -0x47, -R5 ;  /* 0xffffffb900007810 */ /* 0x001fca0007ffe805 */
[----:B------:R-:W-:-:S05]  /*0100*/  IMAD.HI R4, R0, 0x4ec4ec4f, RZ ;  /* 0x4ec4ec4f00047827 */ /* 0x000fca00078e02ff */
[----:B------:R-:W-:-:S04]  /*0110*/  SHF.R.U32.HI R5, RZ, 0x1f, R4 ;  /* 0x0000001fff057819 */ /* 0x000fc80000011604 */
[----:B------:R-:W-:-:S05]  /*0120*/  LEA.HI R5, R4, R5, RZ, 0x1d ;  /* 0x0000000504057211 */ /* 0x000fca00078fe8ff */
[----:B------:R-:W-:-:S04]  /*0130*/  IMAD R5, R5, -0x1a, R0 ;  /* 0xffffffe605057824 */ /* 0x000fc800078e0200 */
[----:B------:R-:W-:-:S05]  /*0140*/  VIADD R5, R5, 0x61 ;  /* 0x0000006105057836 */ /* 0x000fca0000000000 */
[----:B------:R-:W-:Y:S01]  /*0150*/  STG.E.U8 desc[UR4][R2.64], R5 ;  /* 0x0000000502007986 */ /* 0x000fe2000c101104 */
[----:B------:R-:W-:Y:S05]  /*0160*/  EXIT ;  /* 0x000000000000794d */ /* 0x000fea0003800000 */
.L_x_0:
[----:B------:R-:W-:-:S05]  /*0170*/  VIADD R4, R0, 0xffffffbf ;  /* 0xffffffbf00047836 */ /* 0x000fca0000000000 */
[----:B------:R-:W-:-:S04]  /*0180*/  LOP3.LUT R4, R4, 0xff, RZ, 0xc0, !PT ;  /* 0x000000ff04047812 */ /* 0x000fc800078ec0ff */
[----:B------:R-:W-:-:S13]  /*0190*/  ISETP.GT.U32.AND P0, PT, R4, 0x19, PT ;  /* 0x000000190400780c */ /* 0x000fda0003f04070 */
[----:B------:R-:W-:Y:S05]  /*01a0*/  @P0 EXIT ;  /* 0x000000000000094d */ /* 0x000fea0003800000 */
        /* <DEDUP_REMOVED lines=9> */
.L_x_1:
[----:B------:R-:W-:-:S00]  /*0240*/  BRA `(.L_x_1) ;  /* 0xfffffffc00fc7947 */ /* 0x000fc0000383ffff */
[----:B------:R-:W-:-:S00]  /*0250*/  NOP ;  /* 0x0000000000007918 */ /* 0x000fc00000000000 */
        /* <DEDUP_REMOVED lines=10> */
.L_x_4:


//--------------------- .text._Z13cifrado_cesarPci --------------------------
	.section	.text._Z13cifrado_cesarPci,"ax",@progbits
	.align	128
        .global         _Z13cifrado_cesarPci
        .type           _Z13cifrado_cesarPci,@function
        .size           _Z13cifrado_cesarPci,(.L_x_5 - _Z13cifrado_cesarPci)
        .other          _Z13cifrado_cesarPci,@"STO_CUDA_ENTRY STV_DEFAULT"
_Z13cifrado_cesarPci:
.text._Z13cifrado_cesarPci:
        /* <DEDUP_REMOVED lines=15> */
[----:B0-----:R-:W-:-:S05]  /*00f0*/  IADD3 R0, PT, PT, R0, -0x61, R5 ;  /* 0xffffff9f00007810 */ /* 0x001fca0007ffe005 */
[----:B------:R-:W-:-:S05]  /*0100*/  IMAD.HI R4, R0, 0x4ec4ec4f, RZ ;  /* 0x4ec4ec4f00047827 */ /* 0x000fca00078e02ff */
[----:B------:R-:W-:-:S04]  /*0110*/  SHF.R.U32.HI R5, RZ, 0x1f, R4 ;  /* 0x0000001fff057819 */ /* 0x000fc80000011604 */
[----:B------:R-:W-:-:S05]  /*0120*/  LEA.HI R5, R4, R5, RZ, 0x1d ;  /* 0x0000000504057211 */ /* 0x000fca00078fe8ff */
[----:B------:R-:W-:-:S04]  /*0130*/  IMAD R5, R5, -0x1a, R0 ;  /* 0xffffffe605057824 */ /* 0x000fc800078e0200 */
[----:B------:R-:W-:-:S05]  /*0140*/  VIADD R5, R5, 0x61 ;  /* 0x0000006105057836 */ /* 0x000fca0000000000 */
[----:B------:R-:W-:Y:S01]  /*0150*/  STG.E.U8 desc[UR4][R2.64], R5 ;  /* 0x0000000502007986 */ /* 0x000fe2000c101104 */
[----:B------:R-:W-:Y:S05]  /*0160*/  EXIT ;  /* 0x000000000000794d */ /* 0x000fea0003800000 */
.L_x_2:
[----:B------:R-:W-:-:S05]  /*0170*/  VIADD R4, R0, 0xffffffbf ;  /* 0xffffffbf00047836 */ /* 0x000fca0000000000 */
[----:B------:R-:W-:-:S04]  /*0180*/  LOP3.LUT R4, R4, 0xff, RZ, 0xc0, !PT ;  /* 0x000000ff04047812 */ /* 0x000fc800078ec0ff */
[----:B------:R-:W-:-:S13]  /*0190*/  ISETP.GT.U32.AND P0, PT, R4, 0x19, PT ;  /* 0x000000190400780c */ /* 0x000fda0003f04070 */
[----:B------:R-:W-:Y:S05]  /*01a0*/  @P0 EXIT ;  /* 0x000000000000094d */ /* 0x000fea0003800000 */
        /* <DEDUP_REMOVED lines=9> */
.L_x_3:
        /* <DEDUP_REMOVED lines=12> */
.L_x_5:


//--------------------- .nv.shared.reserved.0     --------------------------
	.section	.nv.shared.reserved.0,"aw",@nobits
	.weak		__nv_reservedSMEM_offset_0_alias
	.size		__nv_reservedSMEM_offset_0_alias, 0, 64
	.other		__nv_reservedSMEM_offset_0_alias,@"STO_CUDA_RESERVED_SHARED STV_DEFAULT"
__nv_reservedSMEM_offset_0_alias:
	.zero		0
	.zero		64


//--------------------- .nv.constant0._Z16descifrado_cesarPci --------------------------
	.section	.nv.constant0._Z16descifrado_cesarPci,"a",@progbits
	.sectionflags	@""
	.align	4
.nv.constant0._Z16descifrado_cesarPci:
	.zero		908


//--------------------- .nv.constant0._Z13cifrado_cesarPci --------------------------
	.section	.nv.constant0._Z13cifrado_cesarPci,"a",@progbits
	.sectionflags	@""
	.align	4
.nv.constant0._Z13cifrado_cesarPci:
	.zero		908


//--------------------- SYMBOLS --------------------------

	.type		.nv.reservedSmem.offset0,@object
	.size		.nv.reservedSmem.offset0,0x4
